//
// Generated by NVIDIA NVVM Compiler
//
// Compiler Build ID: CL-36424714
// Cuda compilation tools, release 13.0, V13.0.88
// Based on NVVM 20.0.0
//

.version 9.0
.target sm_100
.address_size 64

	// .globl	_Z25quadratic_difference_fullPiPKiS_iiPKfS3_S3_S3_
// _ZZ25quadratic_difference_fullPiPKiS_iiPKfS3_S3_S3_E5sh_ct has been demoted
// _ZZ25quadratic_difference_fullPiPKiS_iiPKfS3_S3_S3_E4sh_x has been demoted
// _ZZ25quadratic_difference_fullPiPKiS_iiPKfS3_S3_S3_E4sh_y has been demoted
// _ZZ25quadratic_difference_fullPiPKiS_iiPKfS3_S3_S3_E4sh_z has been demoted

.visible .entry _Z25quadratic_difference_fullPiPKiS_iiPKfS3_S3_S3_(
	.param .u64 .ptr .align 1 _Z25quadratic_difference_fullPiPKiS_iiPKfS3_S3_S3__param_0,
	.param .u64 .ptr .align 1 _Z25quadratic_difference_fullPiPKiS_iiPKfS3_S3_S3__param_1,
	.param .u64 .ptr .align 1 _Z25quadratic_difference_fullPiPKiS_iiPKfS3_S3_S3__param_2,
	.param .u32 _Z25quadratic_difference_fullPiPKiS_iiPKfS3_S3_S3__param_3,
	.param .u32 _Z25quadratic_difference_fullPiPKiS_iiPKfS3_S3_S3__param_4,
	.param .u64 .ptr .align 1 _Z25quadratic_difference_fullPiPKiS_iiPKfS3_S3_S3__param_5,
	.param .u64 .ptr .align 1 _Z25quadratic_difference_fullPiPKiS_iiPKfS3_S3_S3__param_6,
	.param .u64 .ptr .align 1 _Z25quadratic_difference_fullPiPKiS_iiPKfS3_S3_S3__param_7,
	.param .u64 .ptr .align 1 _Z25quadratic_difference_fullPiPKiS_iiPKfS3_S3_S3__param_8
)
{
	.reg .pred 	%p<20>;
	.reg .b32 	%r<34>;
	.reg .b32 	%f<54>;
	.reg .b64 	%rd<34>;
	// demoted variable
	.shared .align 4 .b8 _ZZ25quadratic_difference_fullPiPKiS_iiPKfS3_S3_S3_E5sh_ct[8048];
	// demoted variable
	.shared .align 4 .b8 _ZZ25quadratic_difference_fullPiPKiS_iiPKfS3_S3_S3_E4sh_x[8048];
	// demoted variable
	.shared .align 4 .b8 _ZZ25quadratic_difference_fullPiPKiS_iiPKfS3_S3_S3_E4sh_y[8048];
	// demoted variable
	.shared .align 4 .b8 _ZZ25quadratic_difference_fullPiPKiS_iiPKfS3_S3_S3_E4sh_z[8048];
	ld.param.u32 	%r13, [_Z25quadratic_difference_fullPiPKiS_iiPKfS3_S3_S3__param_3];
	ld.param.u64 	%rd9, [_Z25quadratic_difference_fullPiPKiS_iiPKfS3_S3_S3__param_5];
	ld.param.u64 	%rd10, [_Z25quadratic_difference_fullPiPKiS_iiPKfS3_S3_S3__param_6];
	ld.param.u64 	%rd11, [_Z25quadratic_difference_fullPiPKiS_iiPKfS3_S3_S3__param_7];
	ld.param.u64 	%rd12, [_Z25quadratic_difference_fullPiPKiS_iiPKfS3_S3_S3__param_8];
	cvta.to.global.u64 	%rd1, %rd11;
	cvta.to.global.u64 	%rd2, %rd10;
	cvta.to.global.u64 	%rd3, %rd9;
	cvta.to.global.u64 	%rd4, %rd12;
	mov.u32 	%r1, %tid.x;
	mov.u32 	%r14, %ctaid.x;
	shl.b32 	%r15, %r14, 9;
	add.s32 	%r16, %r1, %r15;
	setp.lt.s32 	%p1, %r16, 1500;
	add.s32 	%r3, %r16, -1500;
	setp.ge.s32 	%p2, %r3, %r13;
	shl.b32 	%r17, %r1, 2;
	mov.u32 	%r18, _ZZ25quadratic_difference_fullPiPKiS_iiPKfS3_S3_S3_E5sh_ct;
	add.s32 	%r4, %r18, %r17;
	mov.u32 	%r19, _ZZ25quadratic_difference_fullPiPKiS_iiPKfS3_S3_S3_E4sh_x;
	add.s32 	%r5, %r19, %r17;
	mov.u32 	%r20, _ZZ25quadratic_difference_fullPiPKiS_iiPKfS3_S3_S3_E4sh_y;
	add.s32 	%r6, %r20, %r17;
	or.pred  	%p3, %p1, %p2;
	@%p3 bra 	$L__BB0_2;
	mul.wide.u32 	%rd13, %r3, 4;
	add.s64 	%rd14, %rd4, %rd13;
	ld.global.nc.f32 	%f16, [%rd14];
	st.shared.f32 	[%r4], %f16;
	add.s64 	%rd15, %rd3, %rd13;
	ld.global.nc.f32 	%f17, [%rd15];
	st.shared.f32 	[%r5], %f17;
	add.s64 	%rd16, %rd2, %rd13;
	ld.global.nc.f32 	%f18, [%rd16];
	st.shared.f32 	[%r6], %f18;
	add.s64 	%rd17, %rd1, %rd13;
	ld.global.nc.f32 	%f47, [%rd17];
	bra.uni 	$L__BB0_3;
$L__BB0_2:
	mov.b32 	%r21, 0;
	st.shared.u32 	[%r4], %r21;
	st.shared.u32 	[%r5], %r21;
	st.shared.u32 	[%r6], %r21;
	mov.f32 	%f47, 0f00000000;
$L__BB0_3:
	mov.u32 	%r23, _ZZ25quadratic_difference_fullPiPKiS_iiPKfS3_S3_S3_E4sh_z;
	add.s32 	%r7, %r23, %r17;
	st.shared.f32 	[%r7], %f47;
	add.s32 	%r8, %r16, 512;
	setp.gt.s32 	%p4, %r8, 1499;
	add.s32 	%r9, %r16, -988;
	setp.lt.s32 	%p5, %r9, %r13;
	and.pred  	%p6, %p4, %p5;
	@%p6 bra 	$L__BB0_5;
	mov.b32 	%r24, 0;
	st.shared.u32 	[%r4+2048], %r24;
	st.shared.u32 	[%r5+2048], %r24;
	st.shared.u32 	[%r6+2048], %r24;
	mov.f32 	%f48, 0f00000000;
	bra.uni 	$L__BB0_6;
$L__BB0_5:
	mul.wide.u32 	%rd18, %r9, 4;
	add.s64 	%rd19, %rd4, %rd18;
	ld.global.nc.f32 	%f20, [%rd19];
	st.shared.f32 	[%r4+2048], %f20;
	add.s64 	%rd20, %rd3, %rd18;
	ld.global.nc.f32 	%f21, [%rd20];
	st.shared.f32 	[%r5+2048], %f21;
	add.s64 	%rd21, %rd2, %rd18;
	ld.global.nc.f32 	%f22, [%rd21];
	st.shared.f32 	[%r6+2048], %f22;
	add.s64 	%rd22, %rd1, %rd18;
	ld.global.nc.f32 	%f48, [%rd22];
$L__BB0_6:
	st.shared.f32 	[%r7+2048], %f48;
	setp.gt.u32 	%p7, %r1, 987;
	@%p7 bra 	$L__BB0_15;
	add.s32 	%r25, %r16, 1024;
	setp.gt.s32 	%p8, %r25, 1499;
	add.s32 	%r10, %r16, -476;
	setp.lt.s32 	%p9, %r10, %r13;
	and.pred  	%p10, %p8, %p9;
	@%p10 bra 	$L__BB0_9;
	mov.b32 	%r26, 0;
	st.shared.u32 	[%r4+4096], %r26;
	st.shared.u32 	[%r5+4096], %r26;
	st.shared.u32 	[%r6+4096], %r26;
	mov.f32 	%f49, 0f00000000;
	bra.uni 	$L__BB0_10;
$L__BB0_9:
	mul.wide.u32 	%rd23, %r10, 4;
	add.s64 	%rd24, %rd4, %rd23;
	ld.global.nc.f32 	%f24, [%rd24];
	st.shared.f32 	[%r4+4096], %f24;
	add.s64 	%rd25, %rd3, %rd23;
	ld.global.nc.f32 	%f25, [%rd25];
	st.shared.f32 	[%r5+4096], %f25;
	add.s64 	%rd26, %rd2, %rd23;
	ld.global.nc.f32 	%f26, [%rd26];
	st.shared.f32 	[%r6+4096], %f26;
	add.s64 	%rd27, %rd1, %rd23;
	ld.global.nc.f32 	%f49, [%rd27];
$L__BB0_10:
	st.shared.f32 	[%r7+4096], %f49;
	setp.gt.u32 	%p11, %r1, 475;
	@%p11 bra 	$L__BB0_15;
	add.s32 	%r27, %r16, 1536;
	setp.gt.s32 	%p12, %r27, 1499;
	add.s32 	%r11, %r16, 36;
	setp.lt.s32 	%p13, %r11, %r13;
	and.pred  	%p14, %p12, %p13;
	@%p14 bra 	$L__BB0_13;
	mov.b32 	%r28, 0;
	st.shared.u32 	[%r4+6144], %r28;
	st.shared.u32 	[%r5+6144], %r28;
	st.shared.u32 	[%r6+6144], %r28;
	mov.f32 	%f50, 0f00000000;
	bra.uni 	$L__BB0_14;
$L__BB0_13:
	mul.wide.u32 	%rd28, %r11, 4;
	add.s64 	%rd29, %rd4, %rd28;
	ld.global.nc.f32 	%f28, [%rd29];
	st.shared.f32 	[%r4+6144], %f28;
	add.s64 	%rd30, %rd3, %rd28;
	ld.global.nc.f32 	%f29, [%rd30];
	st.shared.f32 	[%r5+6144], %f29;
	add.s64 	%rd31, %rd2, %rd28;
	ld.global.nc.f32 	%f30, [%rd31];
	st.shared.f32 	[%r6+6144], %f30;
	add.s64 	%rd32, %rd1, %rd28;
	ld.global.nc.f32 	%f50, [%rd32];
$L__BB0_14:
	st.shared.f32 	[%r7+6144], %f50;
$L__BB0_15:
	bar.sync 	0;
	ld.shared.f32 	%f31, [%r7+6000];
	ld.shared.f32 	%f32, [%r6+6000];
	ld.shared.f32 	%f33, [%r5+6000];
	ld.shared.f32 	%f34, [%r4+6000];
	bar.sync 	0;
	st.shared.f32 	[%r4], %f34;
	st.shared.f32 	[%r5], %f33;
	st.shared.f32 	[%r6], %f32;
	st.shared.f32 	[%r7], %f31;
	setp.ge.s32 	%p15, %r8, %r13;
	mul.wide.s32 	%rd33, %r16, 4;
	add.s64 	%rd5, %rd4, %rd33;
	add.s64 	%rd6, %rd3, %rd33;
	add.s64 	%rd7, %rd2, %rd33;
	add.s64 	%rd8, %rd1, %rd33;
	@%p15 bra 	$L__BB0_17;
	ld.global.nc.f32 	%f36, [%rd5+2048];
	st.shared.f32 	[%r4+2048], %f36;
	ld.global.nc.f32 	%f37, [%rd6+2048];
	st.shared.f32 	[%r5+2048], %f37;
	ld.global.nc.f32 	%f38, [%rd7+2048];
	st.shared.f32 	[%r6+2048], %f38;
	ld.global.nc.f32 	%f51, [%rd8+2048];
	bra.uni 	$L__BB0_18;
$L__BB0_17:
	mov.b32 	%r29, 0;
	st.shared.u32 	[%r4+2048], %r29;
	st.shared.u32 	[%r5+2048], %r29;
	st.shared.u32 	[%r6+2048], %r29;
	mov.f32 	%f51, 0f00000000;
$L__BB0_18:
	setp.gt.u32 	%p16, %r1, 987;
	st.shared.f32 	[%r7+2048], %f51;
	@%p16 bra 	$L__BB0_27;
	add.s32 	%r30, %r16, 1024;
	setp.lt.s32 	%p17, %r30, %r13;
	@%p17 bra 	$L__BB0_21;
	mov.b32 	%r31, 0;
	st.shared.u32 	[%r4+4096], %r31;
	st.shared.u32 	[%r5+4096], %r31;
	st.shared.u32 	[%r6+4096], %r31;
	mov.f32 	%f52, 0f00000000;
	bra.uni 	$L__BB0_22;
$L__BB0_21:
	ld.global.nc.f32 	%f40, [%rd5+4096];
	st.shared.f32 	[%r4+4096], %f40;
	ld.global.nc.f32 	%f41, [%rd6+4096];
	st.shared.f32 	[%r5+4096], %f41;
	ld.global.nc.f32 	%f42, [%rd7+4096];
	st.shared.f32 	[%r6+4096], %f42;
	ld.global.nc.f32 	%f52, [%rd8+4096];
$L__BB0_22:
	st.shared.f32 	[%r7+4096], %f52;
	setp.gt.u32 	%p18, %r1, 475;
	@%p18 bra 	$L__BB0_27;
	add.s32 	%r32, %r16, 1536;
	setp.lt.s32 	%p19, %r32, %r13;
	@%p19 bra 	$L__BB0_25;
	mov.b32 	%r33, 0;
	st.shared.u32 	[%r4+6144], %r33;
	st.shared.u32 	[%r5+6144], %r33;
	st.shared.u32 	[%r6+6144], %r33;
	mov.f32 	%f53, 0f00000000;
	bra.uni 	$L__BB0_26;
$L__BB0_25:
	ld.global.nc.f32 	%f44, [%rd5+6144];
	st.shared.f32 	[%r4+6144], %f44;
	ld.global.nc.f32 	%f45, [%rd6+6144];
	st.shared.f32 	[%r5+6144], %f45;
	ld.global.nc.f32 	%f46, [%rd7+6144];
	st.shared.f32 	[%r6+6144], %f46;
	ld.global.nc.f32 	%f53, [%rd8+6144];
$L__BB0_26:
	st.shared.f32 	[%r7+6144], %f53;
$L__BB0_27:
	bar.sync 	0;
	ret;

}


// ===== COMPILED SASS (sm_100) =====

	.target	sm_100

	.elftype	@"ET_EXEC"


//--------------------- .note.nv.tkinfo           --------------------------
	.section	.note.nv.tkinfo,"",@"SHT_NOTE"
	.sectionflags	@"SHF_NOTE_NV_TKINFO"
	.tkinfo
        /*0018*/ 	.word	0x00000002
        /*0030*/ 	.string	""
        /*0030*/ 	.string	"ptxas"
        /*0030*/ 	.string	"Cuda compilation tools, release 13.0, V13.0.88"
        /*0030*/ 	.string	"Build cuda_13.0.r13.0/compiler.36424714_0"
        /*0030*/ 	.string	"-arch sm_100 -m 64 "



//--------------------- .note.nv.cuinfo           --------------------------
	.section	.note.nv.cuinfo,"",@"SHT_NOTE"
	.sectionflags	@"SHF_NOTE_NV_CUINFO"
        /*0018*/ 	.short	0x0002
        /*001a*/ 	.short	0x0064
        /*001c*/ 	.short	0x0082
	.zero		2


//--------------------- .nv.info                  --------------------------
	.section	.nv.info,"",@"SHT_CUDA_INFO"
	.align	4


	//----- nvinfo : EIATTR_REGCOUNT
	.align		4
        /*0000*/ 	.byte	0x04, 0x2f
        /*0002*/ 	.short	(.L_1 - .L_0)
	.align		4
.L_0:
        /*0004*/ 	.word	index@(_Z25quadratic_difference_fullPiPKiS_iiPKfS3_S3_S3_)
        /*0008*/ 	.word	0x0000001b


	//----- nvinfo : EIATTR_FRAME_SIZE
	.align		4
.L_1:
        /*000c*/ 	.byte	0x04, 0x11
        /*000e*/ 	.short	(.L_3 - .L_2)
	.align		4
.L_2:
        /*0010*/ 	.word	index@(_Z25quadratic_difference_fullPiPKiS_iiPKfS3_S3_S3_)
        /*0014*/ 	.word	0x00000000


	//----- nvinfo : EIATTR_MIN_STACK_SIZE
	.align		4
.L_3:
        /*0018*/ 	.byte	0x04, 0x12
        /*001a*/ 	.short	(.L_5 - .L_4)
	.align		4
.L_4:
        /*001c*/ 	.word	index@(_Z25quadratic_difference_fullPiPKiS_iiPKfS3_S3_S3_)
        /*0020*/ 	.word	0x00000000
.L_5:


//--------------------- .nv.compat                --------------------------
	.section	.nv.compat,"",@"SHT_CUDA_COMPAT_INFO"
	.align	4
        /*0000*/ 	.byte	0x02, 0x09, 0x00, 0x00, 0x02, 0x02, 0x01, 0x00, 0x02, 0x05, 0x05, 0x00, 0x03, 0x07, 0x01, 0x01
        /*0010*/ 	.byte	0x02, 0x03, 0x00, 0x00, 0x02, 0x06, 0x01, 0x00, 0x04, 0x0b, 0x08, 0x00, 0x09, 0x00, 0x00, 0x00
        /*0020*/ 	.byte	0x00, 0x00, 0x00, 0x00


//--------------------- .nv.info._Z25quadratic_difference_fullPiPKiS_iiPKfS3_S3_S3_ --------------------------
	.section	.nv.info._Z25quadratic_difference_fullPiPKiS_iiPKfS3_S3_S3_,"",@"SHT_CUDA_INFO"
	.sectionflags	@""
	.align	4


	//----- nvinfo : EIATTR_CUDA_API_VERSION
	.align		4
        /*0000*/ 	.byte	0x04, 0x37
        /*0002*/ 	.short	(.L_7 - .L_6)
.L_6:
        /*0004*/ 	.word	0x00000082


	//----- nvinfo : EIATTR_KPARAM_INFO
	.align		4
.L_7:
        /*0008*/ 	.byte	0x04, 0x17
        /*000a*/ 	.short	(.L_9 - .L_8)
.L_8:
        /*000c*/ 	.word	0x00000000
        /*0010*/ 	.short	0x0008
        /*0012*/ 	.short	0x0038
        /*0014*/ 	.byte	0x00, 0xf5, 0x21, 0x00


	//----- nvinfo : EIATTR_KPARAM_INFO
	.align		4
.L_9:
        /*0018*/ 	.byte	0x04, 0x17
        /*001a*/ 	.short	(.L_11 - .L_10)
.L_10:
        /*001c*/ 	.word	0x00000000
        /*0020*/ 	.short	0x0007
        /*0022*/ 	.short	0x0030
        /*0024*/ 	.byte	0x00, 0xf5, 0x21, 0x00


	//----- nvinfo : EIATTR_KPARAM_INFO
	.align		4
.L_11:
        /*0028*/ 	.byte	0x04, 0x17
        /*002a*/ 	.short	(.L_13 - .L_12)
.L_12:
        /*002c*/ 	.word	0x00000000
        /*0030*/ 	.short	0x0006
        /*0032*/ 	.short	0x0028
        /*0034*/ 	.byte	0x00, 0xf5, 0x21, 0x00


	//----- nvinfo : EIATTR_KPARAM_INFO
	.align		4
.L_13:
        /*0038*/ 	.byte	0x04, 0x17
        /*003a*/ 	.short	(.L_15 - .L_14)
.L_14:
        /*003c*/ 	.word	0x00000000
        /*0040*/ 	.short	0x0005
        /*0042*/ 	.short	0x0020
        /*0044*/ 	.byte	0x00, 0xf5, 0x21, 0x00


	//----- nvinfo : EIATTR_KPARAM_INFO
	.align		4
.L_15:
        /*0048*/ 	.byte	0x04, 0x17
        /*004a*/ 	.short	(.L_17 - .L_16)
.L_16:
        /*004c*/ 	.word	0x00000000
        /*0050*/ 	.short	0x0004
        /*0052*/ 	.short	0x001c
        /*0054*/ 	.byte	0x00, 0xf0, 0x11, 0x00


	//----- nvinfo : EIATTR_KPARAM_INFO
	.align		4
.L_17:
        /*0058*/ 	.byte	0x04, 0x17
        /*005a*/ 	.short	(.L_19 - .L_18)
.L_18:
        /*005c*/ 	.word	0x00000000
        /*0060*/ 	.short	0x0003
        /*0062*/ 	.short	0x0018
        /*0064*/ 	.byte	0x00, 0xf0, 0x11, 0x00


	//----- nvinfo : EIATTR_KPARAM_INFO
	.align		4
.L_19:
        /*0068*/ 	.byte	0x04, 0x17
        /*006a*/ 	.short	(.L_21 - .L_20)
.L_20:
        /*006c*/ 	.word	0x00000000
        /*0070*/ 	.short	0x0002
        /*0072*/ 	.short	0x0010
        /*0074*/ 	.byte	0x00, 0xf5, 0x21, 0x00


	//----- nvinfo : EIATTR_KPARAM_INFO
	.align		4
.L_21:
        /*0078*/ 	.byte	0x04, 0x17
        /*007a*/ 	.short	(.L_23 - .L_22)
.L_22:
        /*007c*/ 	.word	0x00000000
        /*0080*/ 	.short	0x0001
        /*0082*/ 	.short	0x0008
        /*0084*/ 	.byte	0x00, 0xf5, 0x21, 0x00


	//----- nvinfo : EIATTR_KPARAM_INFO
	.align		4
.L_23:
        /*0088*/ 	.byte	0x04, 0x17
        /*008a*/ 	.short	(.L_25 - .L_24)
.L_24:
        /*008c*/ 	.word	0x00000000
        /*0090*/ 	.short	0x0000
        /*0092*/ 	.short	0x0000
        /*0094*/ 	.byte	0x00, 0xf5, 0x21, 0x00


	//----- nvinfo : EIATTR_SPARSE_MMA_MASK
	.align		4
.L_25:
        /*0098*/ 	.byte	0x03, 0x50
        /*009a*/ 	.short	0x0000


	//----- nvinfo : EIATTR_MAXREG_COUNT
	.align		4
        /*009c*/ 	.byte	0x03, 0x1b
        /*009e*/ 	.short	0x00ff


	//----- nvinfo : EIATTR_NUM_BARRIERS
	.align		4
        /*00a0*/ 	.byte	0x02, 0x4c
        /*00a2*/ 	.byte	0x01
	.zero		1


	//----- nvinfo : EIATTR_MERCURY_ISA_VERSION
	.align		4
        /*00a4*/ 	.byte	0x03, 0x5f
        /*00a6*/ 	.short	0x0101


	//----- nvinfo : EIATTR_VRC_CTA_INIT_COUNT
	.align		4
        /*00a8*/ 	.byte	0x02, 0x4a
	.zero		1
	.zero		1


	//----- nvinfo : EIATTR_EXIT_INSTR_OFFSETS
	.align		4
        /*00ac*/ 	.byte	0x04, 0x1c
        /*00ae*/ 	.short	(.L_27 - .L_26)


	//   ....[0]....
.L_26:
        /*00b0*/ 	.word	0x00000c50


	//----- nvinfo : EIATTR_CRS_STACK_SIZE
	.align		4
.L_27:
        /*00b4*/ 	.byte	0x04, 0x1e
        /*00b6*/ 	.short	(.L_29 - .L_28)
.L_28:
        /*00b8*/ 	.word	0x00000000


	//----- nvinfo : EIATTR_CBANK_PARAM_SIZE
	.align		4
.L_29:
        /*00bc*/ 	.byte	0x03, 0x19
        /*00be*/ 	.short	0x0040


	//----- nvinfo : EIATTR_PARAM_CBANK
	.align		4
        /*00c0*/ 	.byte	0x04, 0x0a
        /*00c2*/ 	.short	(.L_31 - .L_30)
	.align		4
.L_30:
        /*00c4*/ 	.word	index@(.nv.constant0._Z25quadratic_difference_fullPiPKiS_iiPKfS3_S3_S3_)
        /*00c8*/ 	.short	0x0380
        /*00ca*/ 	.short	0x0040


	//----- nvinfo : EIATTR_SW_WAR
	.align		4
.L_31:
        /*00cc*/ 	.byte	0x04, 0x36
        /*00ce*/ 	.short	(.L_33 - .L_32)
.L_32:
        /*00d0*/ 	.word	0x00000008
.L_33:


//--------------------- .nv.callgraph             --------------------------
	.section	.nv.callgraph,"",@"SHT_CUDA_CALLGRAPH"
	.align	4
	.sectionentsize	8
	.align		4
        /*0000*/ 	.word	0x00000000
	.align		4
        /*0004*/ 	.word	0xffffffff
	.align		4
        /*0008*/ 	.word	0x00000000
	.align		4
        /*000c*/ 	.word	0xfffffffe
	.align		4
        /*0010*/ 	.word	0x00000000
	.align		4
        /*0014*/ 	.word	0xfffffffd
	.align		4
        /*0018*/ 	.word	0x00000000
	.align		4
        /*001c*/ 	.word	0xfffffffc


//--------------------- .text._Z25quadratic_difference_fullPiPKiS_iiPKfS3_S3_S3_ --------------------------
	.section	.text._Z25quadratic_difference_fullPiPKiS_iiPKfS3_S3_S3_,"ax",@progbits
	.align	128
        .global         _Z25quadratic_difference_fullPiPKiS_iiPKfS3_S3_S3_
        .type           _Z25quadratic_difference_fullPiPKiS_iiPKfS3_S3_S3_,@function
        .size           _Z25quadratic_difference_fullPiPKiS_iiPKfS3_S3_S3_,(.L_x_13 - _Z25quadratic_difference_fullPiPKiS_iiPKfS3_S3_S3_)
        .other          _Z25quadratic_difference_fullPiPKiS_iiPKfS3_S3_S3_,@"STO_CUDA_ENTRY STV_DEFAULT"
_Z25quadratic_difference_fullPiPKiS_iiPKfS3_S3_S3_:
.text._Z25quadratic_difference_fullPiPKiS_iiPKfS3_S3_S3_:
[----:B------:R-:W-:Y:S01]  /*0000*/  LDC R1, c[0x0][0x37c] ;  /* 0x0000df00ff017b82 */ /* 0x000fe20000000800 */
[----:B------:R-:W0:Y:S01]  /*0010*/  S2R R0, SR_TID.X ;  /* 0x0000000000007919 */ /* 0x000e220000002100 */
[----:B------:R-:W1:Y:S06]  /*0020*/  LDCU UR9, c[0x0][0x398] ;  /* 0x00007300ff0977ac */ /* 0x000e6c0008000800 */
[----:B------:R-:W2:Y:S01]  /*0030*/  LDC.64 R20, c[0x0][0x3b8] ;  /* 0x0000ee00ff147b82 */ /* 0x000ea20000000a00 */
[----:B------:R-:W0:Y:S01]  /*0040*/  S2R R3, SR_CTAID.X ;  /* 0x0000000000037919 */ /* 0x000e220000002500 */
[----:B------:R-:W3:Y:S06]  /*0050*/  LDCU.64 UR10, c[0x0][0x358] ;  /* 0x00006b00ff0a77ac */ /* 0x000eec0008000a00 */
[----:B------:R-:W4:Y:S08]  /*0060*/  LDC.64 R16, c[0x0][0x3a0] ;  /* 0x0000e800ff107b82 */ /* 0x000f300000000a00 */
[----:B------:R-:W5:Y:S08]  /*0070*/  LDC.64 R12, c[0x0][0x3b0] ;  /* 0x0000ec00ff0c7b82 */ /* 0x000f700000000a00 */
[----:B------:R-:W5:Y:S08]  /*0080*/  LDC.64 R14, c[0x0][0x3a8] ;  /* 0x0000ea00ff0e7b82 */ /* 0x000f700000000a00 */
[----:B------:R-:W5:Y:S01]  /*0090*/  LDC.64 R8, c[0x0][0x3b8] ;  /* 0x0000ee00ff087b82 */ /* 0x000f620000000a00 */
[----:B0-----:R-:W-:-:S04]  /*00a0*/  LEA R10, R3, R0, 0x9 ;  /* 0x00000000030a7211 */ /* 0x001fc800078e48ff */
[C---:B------:R-:W-:Y:S01]  /*00b0*/  IADD3 R11, PT, PT, R10.reuse, -0x3dc, RZ ;  /* 0xfffffc240a0b7810 */ /* 0x040fe20007ffe0ff */
[C---:B------:R-:W-:Y:S02]  /*00c0*/  VIADD R23, R10.reuse, 0xfffffa24 ;  /* 0xfffffa240a177836 */ /* 0x040fe40000000000 */
[----:B------:R-:W0:Y:S01]  /*00d0*/  LDC.64 R2, c[0x0][0x3a0] ;  /* 0x0000e800ff027b82 */ /* 0x000e220000000a00 */
[C---:B------:R-:W-:Y:S01]  /*00e0*/  VIADD R19, R10.reuse, 0x200 ;  /* 0x000002000a137836 */ /* 0x040fe20000000000 */
[----:B-1----:R-:W-:Y:S02]  /*00f0*/  ISETP.GE.AND P1, PT, R11, UR9, PT ;  /* 0x000000090b007c0c */ /* 0x002fe4000bf26270 */
[----:B------:R-:W-:Y:S02]  /*0100*/  ISETP.GE.AND P0, PT, R23, UR9, PT ;  /* 0x0000000917007c0c */ /* 0x000fe4000bf06270 */
[----:B------:R-:W-:Y:S02]  /*0110*/  ISETP.GT.AND P1, PT, R19, 0x5db, !P1 ;  /* 0x000005db1300780c */ /* 0x000fe40004f24270 */
[----:B------:R-:W-:Y:S01]  /*0120*/  ISETP.LT.OR P0, PT, R10, 0x5dc, P0 ;  /* 0x000005dc0a00780c */ /* 0x000fe20000701670 */
[----:B------:R-:W1:Y:S08]  /*0130*/  LDC.64 R4, c[0x0][0x3a8] ;  /* 0x0000ea00ff047b82 */ /* 0x000e700000000a00 */
[----:B------:R-:W1:Y:S04]  /*0140*/  LDC.64 R6, c[0x0][0x3b0] ;  /* 0x0000ec00ff067b82 */ /* 0x000e680000000a00 */
[----:B--2---:R-:W-:-:S04]  /*0150*/  @!P0 IMAD.WIDE.U32 R20, R23, 0x4, R20 ;  /* 0x0000000417148825 */ /* 0x004fc800078e0014 */
[C---:B----4-:R-:W-:Y:S01]  /*0160*/  @!P0 IMAD.WIDE.U32 R16, R23.reuse, 0x4, R16 ;  /* 0x0000000417108825 */ /* 0x050fe200078e0010 */
[----:B---3--:R-:W2:Y:S03]  /*0170*/  @!P0 LDG.E.CONSTANT R18, desc[UR10][R20.64] ;  /* 0x0000000a14128981 */ /* 0x008ea6000c1e9900 */
[C---:B-----5:R-:W-:Y:S02]  /*0180*/  @!P0 IMAD.WIDE.U32 R12, R23.reuse, 0x4, R12 ;  /* 0x00000004170c8825 */ /* 0x060fe400078e000c */
[----:B------:R-:W3:Y:S02]  /*0190*/  @!P0 LDG.E.CONSTANT R16, desc[UR10][R16.64] ;  /* 0x0000000a10108981 */ /* 0x000ee4000c1e9900 */
[----:B------:R-:W-:Y:S02]  /*01a0*/  @!P0 IMAD.WIDE.U32 R14, R23, 0x4, R14 ;  /* 0x00000004170e8825 */ /* 0x000fe400078e000e */
[----:B------:R-:W4:Y:S02]  /*01b0*/  @!P0 LDG.E.CONSTANT R12, desc[UR10][R12.64] ;  /* 0x0000000a0c0c8981 */ /* 0x000f24000c1e9900 */
[----:B------:R-:W-:-:S02]  /*01c0*/  @P1 IMAD.WIDE.U32 R8, R11, 0x4, R8 ;  /* 0x000000040b081825 */ /* 0x000fc400078e0008 */
[----:B------:R-:W5:Y:S01]  /*01d0*/  @!P0 LDG.E.CONSTANT R15, desc[UR10][R14.64] ;  /* 0x0000000a0e0f8981 */ /* 0x000f62000c1e9900 */
[----:B------:R-:W-:Y:S01]  /*01e0*/  @!P1 MOV R22, RZ ;  /* 0x000000ff00169202 */ /* 0x000fe20000000f00 */
[C---:B0-----:R-:W-:Y:S02]  /*01f0*/  @P1 IMAD.WIDE.U32 R2, R11.reuse, 0x4, R2 ;  /* 0x000000040b021825 */ /* 0x041fe400078e0002 */
[----:B------:R-:W4:Y:S02]  /*0200*/  @P1 LDG.E.CONSTANT R8, desc[UR10][R8.64] ;  /* 0x0000000a08081981 */ /* 0x000f24000c1e9900 */
[C---:B-1----:R-:W-:Y:S02]  /*0210*/  @P1 IMAD.WIDE.U32 R4, R11.reuse, 0x4, R4 ;  /* 0x000000040b041825 */ /* 0x042fe400078e0004 */
[----:B------:R0:W4:Y:S02]  /*0220*/  @P1 LDG.E.CONSTANT R24, desc[UR10][R2.64] ;  /* 0x0000000a02181981 */ /* 0x000124000c1e9900 */
[----:B------:R-:W-:-:S02]  /*0230*/  @P1 IMAD.WIDE.U32 R6, R11, 0x4, R6 ;  /* 0x000000040b061825 */ /* 0x000fc400078e0006 */
[----:B------:R1:W4:Y:S04]  /*0240*/  @P1 LDG.E.CONSTANT R11, desc[UR10][R4.64] ;  /* 0x0000000a040b1981 */ /* 0x000328000c1e9900 */
[----:B------:R1:W4:Y:S01]  /*0250*/  @P1 LDG.E.CONSTANT R22, desc[UR10][R6.64] ;  /* 0x0000000a06161981 */ /* 0x000322000c1e9900 */
[----:B------:R-:W0:Y:S01]  /*0260*/  S2UR UR7, SR_CgaCtaId ;  /* 0x00000000000779c3 */ /* 0x000e220000008800 */
[----:B------:R-:W-:Y:S02]  /*0270*/  UMOV UR4, 0x400 ;  /* 0x0000040000047882 */ /* 0x000fe40000000000 */
[----:B------:R-:W-:Y:S02]  /*0280*/  UIADD3 UR5, UPT, UPT, UR4, 0x1f70, URZ ;  /* 0x00001f7004057890 */ /* 0x000fe4000fffe0ff */
[----:B------:R-:W-:-:S02]  /*0290*/  UIADD3 UR6, UPT, UPT, UR4, 0x3ee0, URZ ;  /* 0x00003ee004067890 */ /* 0x000fc4000fffe0ff */
[----:B0-----:R-:W-:Y:S02]  /*02a0*/  ULEA UR8, UR7, UR4, 0x18 ;  /* 0x0000000407087291 */ /* 0x001fe4000f8ec0ff */
[----:B------:R-:W-:Y:S02]  /*02b0*/  ULEA UR5, UR7, UR5, 0x18 ;  /* 0x0000000507057291 */ /* 0x000fe4000f8ec0ff */
[----:B------:R-:W-:Y:S02]  /*02c0*/  UIADD3 UR4, UPT, UPT, UR4, 0x5e50, URZ ;  /* 0x00005e5004047890 */ /* 0x000fe4000fffe0ff */
[----:B------:R-:W-:Y:S01]  /*02d0*/  ULEA UR6, UR7, UR6, 0x18 ;  /* 0x0000000607067291 */ /* 0x000fe2000f8ec0ff */
[C---:B------:R-:W-:Y:S01]  /*02e0*/  LEA R3, R0.reuse, UR8, 0x2 ;  /* 0x0000000800037c11 */ /* 0x040fe2000f8e10ff */
[----:B------:R-:W-:Y:S01]  /*02f0*/  ULEA UR4, UR7, UR4, 0x18 ;  /* 0x0000000407047291 */ /* 0x000fe2000f8ec0ff */
[----:B-1----:R-:W-:-:S03]  /*0300*/  LEA R5, R0, UR5, 0x2 ;  /* 0x0000000500057c11 */ /* 0x002fc6000f8e10ff */
[C---:B------:R-:W-:Y:S02]  /*0310*/  LEA R2, R0.reuse, UR6, 0x2 ;  /* 0x0000000600027c11 */ /* 0x040fe4000f8e10ff */
[----:B------:R-:W-:Y:S01]  /*0320*/  LEA R7, R0, UR4, 0x2 ;  /* 0x0000000400077c11 */ /* 0x000fe2000f8e10ff */
[----:B------:R-:W-:Y:S01]  /*0330*/  BSSY.RECONVERGENT B0, `(.L_x_0) ;  /* 0x000004a000007945 */ /* 0x000fe20003800200 */
[----:B--2---:R0:W-:Y:S04]  /*0340*/  @!P0 STS [R3], R18 ;  /* 0x0000001203008388 */ /* 0x0041e80000000800 */
[----:B---3--:R0:W-:Y:S01]  /*0350*/  @!P0 STS [R5], R16 ;  /* 0x0000001005008388 */ /* 0x0081e20000000800 */
[----:B------:R-:W-:-:S03]  /*0360*/  @P0 IMAD.MOV.U32 R12, RZ, RZ, RZ ;  /* 0x000000ffff0c0224 */ /* 0x000fc600078e00ff */
[----:B-----5:R0:W-:Y:S04]  /*0370*/  @!P0 STS [R2], R15 ;  /* 0x0000000f02008388 */ /* 0x0201e80000000800 */
[----:B------:R0:W-:Y:S04]  /*0380*/  @P0 STS [R3], RZ ;  /* 0x000000ff03000388 */ /* 0x0001e80000000800 */
[----:B------:R0:W-:Y:S04]  /*0390*/  @P0 STS [R5], RZ ;  /* 0x000000ff05000388 */ /* 0x0001e80000000800 */
[----:B------:R0:W-:Y:S04]  /*03a0*/  @P0 STS [R2], RZ ;  /* 0x000000ff02000388 */ /* 0x0001e80000000800 */
[----:B----4-:R0:W-:Y:S04]  /*03b0*/  STS [R7], R12 ;  /* 0x0000000c07007388 */ /* 0x0101e80000000800 */
[----:B------:R0:W-:Y:S04]  /*03c0*/  @!P1 STS [R3+0x800], RZ ;  /* 0x000800ff03009388 */ /* 0x0001e80000000800 */
[----:B------:R0:W-:Y:S04]  /*03d0*/  @!P1 STS [R5+0x800], RZ ;  /* 0x000800ff05009388 */ /* 0x0001e80000000800 */
[----:B------:R0:W-:Y:S04]  /*03e0*/  @!P1 STS [R2+0x800], RZ ;  /* 0x000800ff02009388 */ /* 0x0001e80000000800 */
[----:B------:R0:W-:Y:S04]  /*03f0*/  @P1 STS [R3+0x800], R8 ;  /* 0x0008000803001388 */ /* 0x0001e80000000800 */
[----:B------:R0:W-:Y:S04]  /*0400*/  @P1 STS [R5+0x800], R24 ;  /* 0x0008001805001388 */ /* 0x0001e80000000800 */
[----:B------:R0:W-:Y:S04]  /*0410*/  @P1 STS [R2+0x800], R11 ;  /* 0x0008000b02001388 */ /* 0x0001e80000000800 */
[----:B------:R0:W-:Y:S01]  /*0420*/  STS [R7+0x800], R22 ;  /* 0x0008001607007388 */ /* 0x0001e20000000800 */
[----:B------:R-:W-:-:S13]  /*0430*/  ISETP.GT.U32.AND P1, PT, R0, 0x3db, PT ;  /* 0x000003db0000780c */ /* 0x000fda0003f24070 */
[----:B0-----:R-:W-:Y:S05]  /*0440*/  @P1 BRA `(.L_x_1) ;  /* 0x0000000000e01947 */ /* 0x001fea0003800000 */
[C---:B------:R-:W-:Y:S01]  /*0450*/  IADD3 R11, PT, PT, R10.reuse, -0x1dc, RZ ;  /* 0xfffffe240a0b7810 */ /* 0x040fe20007ffe0ff */
[----:B------:R-:W-:Y:S01]  /*0460*/  VIADD R4, R10, 0x400 ;  /* 0x000004000a047836 */ /* 0x000fe20000000000 */
[----:B------:R-:W-:Y:S02]  /*0470*/  BSSY.RECONVERGENT B1, `(.L_x_2) ;  /* 0x0000017000017945 */ /* 0x000fe40003800200 */
[----:B------:R-:W-:-:S04]  /*0480*/  ISETP.GE.AND P0, PT, R11, UR9, PT ;  /* 0x000000090b007c0c */ /* 0x000fc8000bf06270 */
[----:B------:R-:W-:-:S13]  /*0490*/  ISETP.GT.AND P0, PT, R4, 0x5db, !P0 ;  /* 0x000005db0400780c */ /* 0x000fda0004704270 */
[----:B------:R0:W-:Y:S01]  /*04a0*/  @!P0 STS [R3+0x1000], RZ ;  /* 0x001000ff03008388 */ /* 0x0001e20000000800 */
[----:B------:R-:W-:-:S03]  /*04b0*/  @!P0 MOV R8, RZ ;  /* 0x000000ff00088202 */ /* 0x000fc60000000f00 */
[----:B------:R0:W-:Y:S04]  /*04c0*/  @!P0 STS [R5+0x1000], RZ ;  /* 0x001000ff05008388 */ /* 0x0001e80000000800 */
[----:B------:R0:W-:Y:S01]  /*04d0*/  @!P0 STS [R2+0x1000], RZ ;  /* 0x001000ff02008388 */ /* 0x0001e20000000800 */
[----:B------:R-:W-:Y:S05]  /*04e0*/  @!P0 BRA `(.L_x_3) ;  /* 0x00000000003c8947 */ /* 0x000fea0003800000 */
[----:B------:R-:W1:Y:S08]  /*04f0*/  LDC.64 R12, c[0x0][0x3b8] ;  /* 0x0000ee00ff0c7b82 */ /* 0x000e700000000a00 */
[----:B------:R-:W2:Y:S08]  /*0500*/  LDC.64 R14, c[0x0][0x3a0] ;  /* 0x0000e800ff0e7b82 */ /* 0x000eb00000000a00 */
[----:B------:R-:W3:Y:S01]  /*0510*/  LDC.64 R16, c[0x0][0x3a8] ;  /* 0x0000ea00ff107b82 */ /* 0x000ee20000000a00 */
[----:B-1----:R-:W-:-:S07]  /*0520*/  IMAD.WIDE.U32 R12, R11, 0x4, R12 ;  /* 0x000000040b0c7825 */ /* 0x002fce00078e000c */
[----:B------:R-:W1:Y:S01]  /*0530*/  LDC.64 R8, c[0x0][0x3b0] ;  /* 0x0000ec00ff087b82 */ /* 0x000e620000000a00 */
[----:B------:R-:W4:Y:S01]  /*0540*/  LDG.E.CONSTANT R12, desc[UR10][R12.64] ;  /* 0x0000000a0c0c7981 */ /* 0x000f22000c1e9900 */
[----:B--2---:R-:W-:-:S06]  /*0550*/  IMAD.WIDE.U32 R14, R11, 0x4, R14 ;  /* 0x000000040b0e7825 */ /* 0x004fcc00078e000e */
[----:B------:R-:W2:Y:S01]  /*0560*/  LDG.E.CONSTANT R14, desc[UR10][R14.64] ;  /* 0x0000000a0e0e7981 */ /* 0x000ea2000c1e9900 */
[----:B---3--:R-:W-:-:S06]  /*0570*/  IMAD.WIDE.U32 R16, R11, 0x4, R16 ;  /* 0x000000040b107825 */ /* 0x008fcc00078e0010 */
[----:B------:R-:W3:Y:S01]  /*0580*/  LDG.E.CONSTANT R17, desc[UR10][R16.64] ;  /* 0x0000000a10117981 */ /* 0x000ee2000c1e9900 */
[----:B-1----:R-:W-:-:S06]  /*0590*/  IMAD.WIDE.U32 R8, R11, 0x4, R8 ;  /* 0x000000040b087825 */ /* 0x002fcc00078e0008 */
[----:B------:R1:W5:Y:S04]  /*05a0*/  LDG.E.CONSTANT R8, desc[UR10][R8.64] ;  /* 0x0000000a08087981 */ /* 0x000368000c1e9900 */
[----:B----4-:R1:W-:Y:S04]  /*05b0*/  STS [R3+0x1000], R12 ;  /* 0x0010000c03007388 */ /* 0x0103e80000000800 */
[----:B--2---:R1:W-:Y:S04]  /*05c0*/  STS [R5+0x1000], R14 ;  /* 0x0010000e05007388 */ /* 0x0043e80000000800 */
[----:B---3--:R1:W-:Y:S02]  /*05d0*/  STS [R2+0x1000], R17 ;  /* 0x0010001102007388 */ /* 0x0083e40000000800 */
.L_x_3:
[----:B------:R-:W-:Y:S05]  /*05e0*/  BSYNC.RECONVERGENT B1 ;  /* 0x0000000000017941 */ /* 0x000fea0003800200 */
.L_x_2:
[----:B-----5:R2:W-:Y:S01]  /*05f0*/  STS [R7+0x1000], R8 ;  /* 0x0010000807007388 */ /* 0x0205e20000000800 */
[----:B------:R-:W-:-:S13]  /*0600*/  ISETP.GT.U32.AND P0, PT, R0, 0x1db, PT ;  /* 0x000001db0000780c */ /* 0x000fda0003f04070 */
[----:B--2---:R-:W-:Y:S05]  /*0610*/  @P0 BRA `(.L_x_1) ;  /* 0x00000000006c0947 */ /* 0x004fea0003800000 */
[C---:B------:R-:W-:Y:S01]  /*0620*/  VIADD R11, R10.reuse, 0x24 ;  /* 0x000000240a0b7836 */ /* 0x040fe20000000000 */
[----:B------:R-:W-:Y:S01]  /*0630*/  IADD3 R4, PT, PT, R10, 0x600, RZ ;  /* 0x000006000a047810 */ /* 0x000fe20007ffe0ff */
[----:B------:R-:W-:Y:S03]  /*0640*/  BSSY.RECONVERGENT B1, `(.L_x_4) ;  /* 0x0000017000017945 */ /* 0x000fe60003800200 */
[----:B------:R-:W-:-:S04]  /*0650*/  ISETP.GE.AND P0, PT, R11, UR9, PT ;  /* 0x000000090b007c0c */ /* 0x000fc8000bf06270 */
[----:B------:R-:W-:-:S13]  /*0660*/  ISETP.GT.AND P0, PT, R4, 0x5db, !P0 ;  /* 0x000005db0400780c */ /* 0x000fda0004704270 */
[----:B------:R2:W-:Y:S01]  /*0670*/  @!P0 STS [R3+0x1800], RZ ;  /* 0x001800ff03008388 */ /* 0x0005e20000000800 */
[----:B------:R-:W-:-:S03]  /*0680*/  @!P0 IMAD.MOV.U32 R8, RZ, RZ, RZ ;  /* 0x000000ffff088224 */ /* 0x000fc600078e00ff */
[----:B------:R2:W-:Y:S04]  /*0690*/  @!P0 STS [R5+0x1800], RZ ;  /* 0x001800ff05008388 */ /* 0x0005e80000000800 */
[----:B------:R2:W-:Y:S01]  /*06a0*/  @!P0 STS [R2+0x1800], RZ ;  /* 0x001800ff02008388 */ /* 0x0005e20000000800 */
[----:B------:R-:W-:Y:S05]  /*06b0*/  @!P0 BRA `(.L_x_5) ;  /* 0x00000000003c8947 */ /* 0x000fea0003800000 */
[----:B-1----:R-:W1:Y:S08]  /*06c0*/  LDC.64 R12, c[0x0][0x3b8] ;  /* 0x0000ee00ff0c7b82 */ /* 0x002e700000000a00 */
[----:B------:R-:W3:Y:S08]  /*06d0*/  LDC.64 R14, c[0x0][0x3a0] ;  /* 0x0000e800ff0e7b82 */ /* 0x000ef00000000a00 */
[----:B------:R-:W4:Y:S01]  /*06e0*/  LDC.64 R16, c[0x0][0x3a8] ;  /* 0x0000ea00ff107b82 */ /* 0x000f220000000a00 */
[----:B-1----:R-:W-:-:S07]  /*06f0*/  IMAD.WIDE.U32 R12, R11, 0x4, R12 ;  /* 0x000000040b0c7825 */ /* 0x002fce00078e000c */
[----:B------:R-:W1:Y:S01]  /*0700*/  LDC.64 R8, c[0x0][0x3b0] ;  /* 0x0000ec00ff087b82 */ /* 0x000e620000000a00 */
[----:B------:R-:W2:Y:S01]  /*0710*/  LDG.E.CONSTANT R12, desc[UR10][R12.64] ;  /* 0x0000000a0c0c7981 */ /* 0x000ea2000c1e9900 */
[----:B---3--:R-:W-:-:S06]  /*0720*/  IMAD.WIDE.U32 R14, R11, 0x4, R14 ;  /* 0x000000040b0e7825 */ /* 0x008fcc00078e000e */
[----:B------:R-:W3:Y:S01]  /*0730*/  LDG.E.CONSTANT R14, desc[UR10][R14.64] ;  /* 0x0000000a0e0e7981 */ /* 0x000ee2000c1e9900 */
[----:B----4-:R-:W-:-:S06]  /*0740*/  IMAD.WIDE.U32 R16, R11, 0x4, R16 ;  /* 0x000000040b107825 */ /* 0x010fcc00078e0010 */
[----:B------:R-:W4:Y:S01]  /*0750*/  LDG.E.CONSTANT R17, desc[UR10][R16.64] ;  /* 0x0000000a10117981 */ /* 0x000f22000c1e9900 */
[----:B-1----:R-:W-:-:S06]  /*0760*/  IMAD.WIDE.U32 R8, R11, 0x4, R8 ;  /* 0x000000040b087825 */ /* 0x002fcc00078e0008 */
[----:B------:R1:W5:Y:S04]  /*0770*/  LDG.E.CONSTANT R8, desc[UR10][R8.64] ;  /* 0x0000000a08087981 */ /* 0x000368000c1e9900 */
[----:B--2---:R1:W-:Y:S04]  /*0780*/  STS [R3+0x1800], R12 ;  /* 0x0018000c03007388 */ /* 0x0043e80000000800 */
[----:B---3--:R1:W-:Y:S04]  /*0790*/  STS [R5+0x1800], R14 ;  /* 0x0018000e05007388 */ /* 0x0083e80000000800 */
[----:B----4-:R1:W-:Y:S02]  /*07a0*/  STS [R2+0x1800], R17 ;  /* 0x0018001102007388 */ /* 0x0103e40000000800 */
.L_x_5:
[----:B------:R-:W-:Y:S05]  /*07b0*/  BSYNC.RECONVERGENT B1 ;  /* 0x0000000000017941 */ /* 0x000fea0003800200 */
.L_x_4:
[----:B-----5:R3:W-:Y:S02]  /*07c0*/  STS [R7+0x1800], R8 ;  /* 0x0018000807007388 */ /* 0x0207e40000000800 */
.L_x_1:
[----:B------:R-:W-:Y:S05]  /*07d0*/  BSYNC.RECONVERGENT B0 ;  /* 0x0000000000007941 */ /* 0x000fea0003800200 */
.L_x_0:
[----:B-1-3--:R-:W1:Y:S08]  /*07e0*/  LDC.64 R8, c[0x0][0x3b8] ;  /* 0x0000ee00ff087b82 */ /* 0x00ae700000000a00 */
[----:B------:R-:W-:Y:S01]  /*07f0*/  BAR.SYNC.DEFER_BLOCKING 0x0 ;  /* 0x0000000000007b1d */ /* 0x000fe20000010000 */
[----:B------:R-:W-:-:S07]  /*0800*/  ISETP.GE.AND P0, PT, R19, UR9, PT ;  /* 0x0000000913007c0c */ /* 0x000fce000bf06270 */
[----:B------:R-:W3:Y:S08]  /*0810*/  LDC.64 R12, c[0x0][0x3b0] ;  /* 0x0000ec00ff0c7b82 */ /* 0x000ef00000000a00 */
[----:B------:R-:W4:Y:S08]  /*0820*/  LDC.64 R14, c[0x0][0x3a0] ;  /* 0x0000e800ff0e7b82 */ /* 0x000f300000000a00 */
[----:B------:R-:W5:Y:S01]  /*0830*/  LDC.64 R16, c[0x0][0x3a8] ;  /* 0x0000ea00ff107b82 */ /* 0x000f620000000a00 */
[C---:B-1----:R-:W-:Y:S01]  /*0840*/  IMAD.WIDE R8, R10.reuse, 0x4, R8 ;  /* 0x000000040a087825 */ /* 0x042fe200078e0208 */
[----:B------:R-:W1:Y:S04]  /*0850*/  LDS R18, [R3+0x1770] ;  /* 0x0017700003127984 */ /* 0x000e680000000800 */
[----:B------:R-:W2:Y:S01]  /*0860*/  @!P0 LDG.E.CONSTANT R20, desc[UR10][R8.64+0x800] ;  /* 0x0008000a08148981 */ /* 0x000ea2000c1e9900 */
[----:B---3--:R-:W-:-:S03]  /*0870*/  IMAD.WIDE R12, R10, 0x4, R12 ;  /* 0x000000040a0c7825 */ /* 0x008fc600078e020c */
[----:B------:R-:W3:Y:S04]  /*0880*/  LDS R6, [R5+0x1770] ;  /* 0x0017700005067984 */ /* 0x000ee80000000800 */
[----:B------:R-:W2:Y:S01]  /*0890*/  @!P0 LDG.E.CONSTANT R24, desc[UR10][R12.64+0x800] ;  /* 0x0008000a0c188981 */ /* 0x000ea2000c1e9900 */
[----:B----4-:R-:W-:-:S03]  /*08a0*/  IMAD.WIDE R14, R10, 0x4, R14 ;  /* 0x000000040a0e7825 */ /* 0x010fc600078e020e */
[----:B------:R-:W4:Y:S04]  /*08b0*/  LDS R11, [R2+0x1770] ;  /* 0x00177000020b7984 */ /* 0x000f280000000800 */
[----:B------:R-:W2:Y:S01]  /*08c0*/  @!P0 LDG.E.CONSTANT R22, desc[UR10][R14.64+0x800] ;  /* 0x0008000a0e168981 */ /* 0x000ea2000c1e9900 */
[----:B-----5:R-:W-:-:S03]  /*08d0*/  IMAD.WIDE R16, R10, 0x4, R16 ;  /* 0x000000040a107825 */ /* 0x020fc600078e0210 */
[----:B------:R-:W5:Y:S04]  /*08e0*/  LDS R4, [R7+0x1770] ;  /* 0x0017700007047984 */ /* 0x000f680000000800 */
[----:B------:R-:W2:Y:S01]  /*08f0*/  @!P0 LDG.E.CONSTANT R19, desc[UR10][R16.64+0x800] ;  /* 0x0008000a10138981 */ /* 0x000ea2000c1e9900 */
[----:B------:R-:W-:Y:S06]  /*0900*/  BAR.SYNC.DEFER_BLOCKING 0x0 ;  /* 0x0000000000007b1d */ /* 0x000fec0000010000 */
[----:B-1----:R1:W-:Y:S04]  /*0910*/  STS [R3], R18 ;  /* 0x0000001203007388 */ /* 0x0023e80000000800 */
[----:B---3--:R1:W-:Y:S04]  /*0920*/  STS [R5], R6 ;  /* 0x0000000605007388 */ /* 0x0083e80000000800 */
[----:B----4-:R1:W-:Y:S04]  /*0930*/  STS [R2], R11 ;  /* 0x0000000b02007388 */ /* 0x0103e80000000800 */
[----:B-----5:R1:W-:Y:S01]  /*0940*/  STS [R7], R4 ;  /* 0x0000000407007388 */ /* 0x0203e20000000800 */
[----:B------:R-:W-:Y:S03]  /*0950*/  BSSY.RECONVERGENT B0, `(.L_x_6) ;  /* 0x000002e000007945 */ /* 0x000fe60003800200 */
[----:B--2---:R1:W-:Y:S01]  /*0960*/  @!P0 STS [R3+0x800], R20 ;  /* 0x0008001403008388 */ /* 0x0043e20000000800 */
[----:B------:R-:W-:-:S03]  /*0970*/  @P0 MOV R24, RZ ;  /* 0x000000ff00180202 */ /* 0x000fc60000000f00 */
[----:B------:R1:W-:Y:S04]  /*0980*/  @!P0 STS [R5+0x800], R22 ;  /* 0x0008001605008388 */ /* 0x0003e80000000800 */
[----:B------:R1:W-:Y:S04]  /*0990*/  @!P0 STS [R2+0x800], R19 ;  /* 0x0008001302008388 */ /* 0x0003e80000000800 */
[----:B------:R1:W-:Y:S04]  /*09a0*/  @P0 STS [R3+0x800], RZ ;  /* 0x000800ff03000388 */ /* 0x0003e80000000800 */
[----:B------:R1:W-:Y:S04]  /*09b0*/  @P0 STS [R5+0x800], RZ ;  /* 0x000800ff05000388 */ /* 0x0003e80000000800 */
[----:B------:R1:W-:Y:S04]  /*09c0*/  @P0 STS [R2+0x800], RZ ;  /* 0x000800ff02000388 */ /* 0x0003e80000000800 */
[----:B------:R1:W-:Y:S01]  /*09d0*/  STS [R7+0x800], R24 ;  /* 0x0008001807007388 */ /* 0x0003e20000000800 */
[----:B------:R-:W-:Y:S05]  /*09e0*/  @P1 BRA `(.L_x_7) ;  /* 0x0000000000901947 */ /* 0x000fea0003800000 */
[----:B-1----:R-:W-:Y:S01]  /*09f0*/  IADD3 R4, PT, PT, R10, 0x400, RZ ;  /* 0x000004000a047810 */ /* 0x002fe20007ffe0ff */
[----:B------:R-:W-:Y:S03]  /*0a00*/  BSSY.RECONVERGENT B1, `(.L_x_8) ;  /* 0x000000e000017945 */ /* 0x000fe60003800200 */
[----:B------:R-:W-:-:S13]  /*0a10*/  ISETP.GE.AND P0, PT, R4, UR9, PT ;  /* 0x0000000904007c0c */ /* 0x000fda000bf06270 */
[----:B------:R1:W-:Y:S01]  /*0a20*/  @P0 STS [R3+0x1000], RZ ;  /* 0x001000ff03000388 */ /* 0x0003e20000000800 */
[----:B------:R-:W-:-:S03]  /*0a30*/  @P0 IMAD.MOV.U32 R4, RZ, RZ, RZ ;  /* 0x000000ffff040224 */ /* 0x000fc600078e00ff */
[----:B------:R1:W-:Y:S04]  /*0a40*/  @P0 STS [R5+0x1000], RZ ;  /* 0x001000ff05000388 */ /* 0x0003e80000000800 */
[----:B------:R1:W-:Y:S01]  /*0a50*/  @P0 STS [R2+0x1000], RZ ;  /* 0x001000ff02000388 */ /* 0x0003e20000000800 */
[----:B------:R-:W-:Y:S05]  /*0a60*/  @P0 BRA `(.L_x_9) ;  /* 0x00000000001c0947 */ /* 0x000fea0003800000 */
[----:B------:R-:W2:Y:S04]  /*0a70*/  LDG.E.CONSTANT R6, desc[UR10][R8.64+0x1000] ;  /* 0x0010000a08067981 */ /* 0x000ea8000c1e9900 */
[----:B------:R-:W3:Y:S04]  /*0a80*/  LDG.E.CONSTANT R18, desc[UR10][R14.64+0x1000] ;  /* 0x0010000a0e127981 */ /* 0x000ee8000c1e9900 */
[----:B------:R-:W4:Y:S04]  /*0a90*/  LDG.E.CONSTANT R11, desc[UR10][R16.64+0x1000] ;  /* 0x0010000a100b7981 */ /* 0x000f28000c1e9900 */
[----:B------:R0:W5:Y:S04]  /*0aa0*/  LDG.E.CONSTANT R4, desc[UR10][R12.64+0x1000] ;  /* 0x0010000a0c047981 */ /* 0x000168000c1e9900 */
[----:B--2---:R0:W-:Y:S04]  /*0ab0*/  STS [R3+0x1000], R6 ;  /* 0x0010000603007388 */ /* 0x0041e80000000800 */
[----:B---3--:R0:W-:Y:S04]  /*0ac0*/  STS [R5+0x1000], R18 ;  /* 0x0010001205007388 */ /* 0x0081e80000000800 */
[----:B----4-:R0:W-:Y:S02]  /*0ad0*/  STS [R2+0x1000], R11 ;  /* 0x0010000b02007388 */ /* 0x0101e40000000800 */
.L_x_9:
[----:B------:R-:W-:Y:S05]  /*0ae0*/  BSYNC.RECONVERGENT B1 ;  /* 0x0000000000017941 */ /* 0x000fea0003800200 */
.L_x_8:
[----:B-----5:R2:W-:Y:S01]  /*0af0*/  STS [R7+0x1000], R4 ;  /* 0x0010000407007388 */ /* 0x0205e20000000800 */
[----:B------:R-:W-:-:S13]  /*0b00*/  ISETP.GT.U32.AND P0, PT, R0, 0x1db, PT ;  /* 0x000001db0000780c */ /* 0x000fda0003f04070 */
[----:B--2---:R-:W-:Y:S05]  /*0b10*/  @P0 BRA `(.L_x_7) ;  /* 0x0000000000440947 */ /* 0x004fea0003800000 */
[----:B------:R-:W-:Y:S01]  /*0b20*/  IADD3 R10, PT, PT, R10, 0x600, RZ ;  /* 0x000006000a0a7810 */ /* 0x000fe20007ffe0ff */
[----:B------:R-:W-:Y:S03]  /*0b30*/  BSSY.RECONVERGENT B1, `(.L_x_10) ;  /* 0x000000e000017945 */ /* 0x000fe60003800200 */
[----:B------:R-:W-:-:S13]  /*0b40*/  ISETP.GE.AND P0, PT, R10, UR9, PT ;  /* 0x000000090a007c0c */ /* 0x000fda000bf06270 */
[----:B------:R2:W-:Y:S01]  /*0b50*/  @P0 STS [R3+0x1800], RZ ;  /* 0x001800ff03000388 */ /* 0x0005e20000000800 */
[----:B------:R-:W-:-:S03]  /*0b60*/  @P0 MOV R0, RZ ;  /* 0x000000ff00000202 */ /* 0x000fc60000000f00 */
[----:B------:R2:W-:Y:S04]  /*0b70*/  @P0 STS [R5+0x1800], RZ ;  /* 0x001800ff05000388 */ /* 0x0005e80000000800 */
[----:B------:R2:W-:Y:S01]  /*0b80*/  @P0 STS [R2+0x1800], RZ ;  /* 0x001800ff02000388 */ /* 0x0005e20000000800 */
[----:B------:R-:W-:Y:S05]  /*0b90*/  @P0 BRA `(.L_x_11) ;  /* 0x00000000001c0947 */ /* 0x000fea0003800000 */
[----:B------:R-:W3:Y:S04]  /*0ba0*/  LDG.E.CONSTANT R8, desc[UR10][R8.64+0x1800] ;  /* 0x0018000a08087981 */ /* 0x000ee8000c1e9900 */
[----:B------:R-:W4:Y:S04]  /*0bb0*/  LDG.E.CONSTANT R14, desc[UR10][R14.64+0x1800] ;  /* 0x0018000a0e0e7981 */ /* 0x000f28000c1e9900 */
[----:B------:R-:W2:Y:S04]  /*0bc0*/  LDG.E.CONSTANT R17, desc[UR10][R16.64+0x1800] ;  /* 0x0018000a10117981 */ /* 0x000ea8000c1e9900 */
[----:B------:R0:W5:Y:S04]  /*0bd0*/  LDG.E.CONSTANT R0, desc[UR10][R12.64+0x1800] ;  /* 0x0018000a0c007981 */ /* 0x000168000c1e9900 */
[----:B---3--:R0:W-:Y:S04]  /*0be0*/  STS [R3+0x1800], R8 ;  /* 0x0018000803007388 */ /* 0x0081e80000000800 */
[----:B----4-:R0:W-:Y:S04]  /*0bf0*/  STS [R5+0x1800], R14 ;  /* 0x0018000e05007388 */ /* 0x0101e80000000800 */
[----:B--2---:R0:W-:Y:S02]  /*0c00*/  STS [R2+0x1800], R17 ;  /* 0x0018001102007388 */ /* 0x0041e40000000800 */
.L_x_11:
[----:B------:R-:W-:Y:S05]  /*0c10*/  BSYNC.RECONVERGENT B1 ;  /* 0x0000000000017941 */ /* 0x000fea0003800200 */
.L_x_10:
[----:B-----5:R3:W-:Y:S02]  /*0c20*/  STS [R7+0x1800], R0 ;  /* 0x0018000007007388 */ /* 0x0207e40000000800 */
.L_x_7:
[----:B------:R-:W-:Y:S05]  /*0c30*/  BSYNC.RECONVERGENT B0 ;  /* 0x0000000000007941 */ /* 0x000fea0003800200 */
.L_x_6:
[----:B------:R-:W-:Y:S06]  /*0c40*/  BAR.SYNC.DEFER_BLOCKING 0x0 ;  /* 0x0000000000007b1d */ /* 0x000fec0000010000 */
[----:B------:R-:W-:Y:S05]  /*0c50*/  EXIT ;  /* 0x000000000000794d */ /* 0x000fea0003800000 */
.L_x_12:
[----:B------:R-:W-:-:S00]  /*0c60*/  BRA `(.L_x_12) ;  /* 0xfffffffc00fc7947 */ /* 0x000fc0000383ffff */
[----:B------:R-:W-:-:S00]  /*0c70*/  NOP ;  /* 0x0000000000007918 */ /* 0x000fc00000000000 */
        /* <DEDUP_REMOVED lines=8> */
.L_x_13:


//--------------------- .nv.shared._Z25quadratic_difference_fullPiPKiS_iiPKfS3_S3_S3_ --------------------------
	.section	.nv.shared._Z25quadratic_difference_fullPiPKiS_iiPKfS3_S3_S3_,"aw",@nobits
	.sectionflags	@""
	.align	4
.nv.shared._Z25quadratic_difference_fullPiPKiS_iiPKfS3_S3_S3_:
	.zero		33216


//--------------------- .nv.shared.reserved.0     --------------------------
	.section	.nv.shared.reserved.0,"aw",@nobits
	.weak		__nv_reservedSMEM_offset_0_alias
	.size		__nv_reservedSMEM_offset_0_alias, 0, 64
	.other		__nv_reservedSMEM_offset_0_alias,@"STO_CUDA_RESERVED_SHARED STV_DEFAULT"
__nv_reservedSMEM_offset_0_alias:
	.zero		0
	.zero		64


//--------------------- .nv.constant0._Z25quadratic_difference_fullPiPKiS_iiPKfS3_S3_S3_ --------------------------
	.section	.nv.constant0._Z25quadratic_difference_fullPiPKiS_iiPKfS3_S3_S3_,"a",@progbits
	.sectionflags	@""
	.align	4
.nv.constant0._Z25quadratic_difference_fullPiPKiS_iiPKfS3_S3_S3_:
	.zero		960


//--------------------- SYMBOLS --------------------------

	.type		.nv.reservedSmem.offset0,@object
	.size		.nv.reservedSmem.offset0,0x4
	.type		.nv.reservedSmem.cap,@object
	.size		.nv.reservedSmem.cap,0x4
